	.headerflags	@"EF_CUDA_TEXMODE_UNIFIED EF_CUDA_64BIT_ADDRESS EF_CUDA_ACCELERATORS EF_CUDA_SM90 EF_CUDA_VIRTUAL_SM(EF_CUDA_SM90)"
	.elftype	@"ET_EXEC"


//--------------------- .nv.info                  --------------------------
	.section	.nv.info,"",@"SHT_CUDA_INFO"
	.align	4


	//----- nvinfo : EIATTR_REGCOUNT
	.align		4
        /*0000*/ 	.byte	0x04, 0x2f
        /*0002*/ 	.short	(.L_3 - .L_2)
	.align		4
.L_2:
        /*0004*/ 	.word	index@(triton_poi_fused__native_batch_norm_legit_no_training_cat_relu_16)
        /*0008*/ 	.word	0x00000015


	//----- nvinfo : EIATTR_MIN_STACK_SIZE
	.align		4
.L_3:
        /*000c*/ 	.byte	0x04, 0x12
        /*000e*/ 	.short	(.L_5 - .L_4)
	.align		4
.L_4:
        /*0010*/ 	.word	index@(triton_poi_fused__native_batch_norm_legit_no_training_cat_relu_16)
        /*0014*/ 	.word	0x00000000


	//----- nvinfo : EIATTR_FRAME_SIZE
	.align		4
.L_5:
        /*0018*/ 	.byte	0x04, 0x11
        /*001a*/ 	.short	(.L_7 - .L_6)
	.align		4
.L_6:
        /*001c*/ 	.word	index@(triton_poi_fused__native_batch_norm_legit_no_training_cat_relu_16)
        /*0020*/ 	.word	0x00000000


	//----- nvinfo : EIATTR_MIN_STACK_SIZE
	.align		4
.L_7:
        /*0024*/ 	.byte	0x04, 0x12
        /*0026*/ 	.short	(.L_9 - .L_8)
	.align		4
.L_8:
        /*0028*/ 	.word	index@(triton_poi_fused__native_batch_norm_legit_no_training_cat_relu_16)
        /*002c*/ 	.word	0x00000000
.L_9:


//--------------------- .nv.info.triton_poi_fused__native_batch_norm_legit_no_training_cat_relu_16 --------------------------
	.section	.nv.info.triton_poi_fused__native_batch_norm_legit_no_training_cat_relu_16,"",@"SHT_CUDA_INFO"
	.sectionflags	@""
	.align	4


	//----- nvinfo : EIATTR_CUDA_API_VERSION
	.align		4
        /*0000*/ 	.byte	0x04, 0x37
        /*0002*/ 	.short	(.L_11 - .L_10)
.L_10:
        /*0004*/ 	.word	0x0000007c


	//----- nvinfo : EIATTR_KPARAM_INFO
	.align		4
.L_11:
        /*0008*/ 	.byte	0x04, 0x17
        /*000a*/ 	.short	(.L_13 - .L_12)
.L_12:
        /*000c*/ 	.word	0x00000000
        /*0010*/ 	.short	0x0008
        /*0012*/ 	.short	0x0040
        /*0014*/ 	.byte	0x00, 0xf0, 0x11, 0x00


	//----- nvinfo : EIATTR_KPARAM_INFO
	.align		4
.L_13:
        /*0018*/ 	.byte	0x04, 0x17
        /*001a*/ 	.short	(.L_15 - .L_14)
.L_14:
        /*001c*/ 	.word	0x00000000
        /*0020*/ 	.short	0x0007
        /*0022*/ 	.short	0x0038
        /*0024*/ 	.byte	0x00, 0xf4, 0x21, 0x00


	//----- nvinfo : EIATTR_KPARAM_INFO
	.align		4
.L_15:
        /*0028*/ 	.byte	0x04, 0x17
        /*002a*/ 	.short	(.L_17 - .L_16)
.L_16:
        /*002c*/ 	.word	0x00000000
        /*0030*/ 	.short	0x0006
        /*0032*/ 	.short	0x0030
        /*0034*/ 	.byte	0x00, 0xf4, 0x21, 0x00


	//----- nvinfo : EIATTR_KPARAM_INFO
	.align		4
.L_17:
        /*0038*/ 	.byte	0x04, 0x17
        /*003a*/ 	.short	(.L_19 - .L_18)
.L_18:
        /*003c*/ 	.word	0x00000000
        /*0040*/ 	.short	0x0005
        /*0042*/ 	.short	0x0028
        /*0044*/ 	.byte	0x00, 0xf4, 0x21, 0x00


	//----- nvinfo : EIATTR_KPARAM_INFO
	.align		4
.L_19:
        /*0048*/ 	.byte	0x04, 0x17
        /*004a*/ 	.short	(.L_21 - .L_20)
.L_20:
        /*004c*/ 	.word	0x00000000
        /*0050*/ 	.short	0x0004
        /*0052*/ 	.short	0x0020
        /*0054*/ 	.byte	0x00, 0xf4, 0x21, 0x00


	//----- nvinfo : EIATTR_KPARAM_INFO
	.align		4
.L_21:
        /*0058*/ 	.byte	0x04, 0x17
        /*005a*/ 	.short	(.L_23 - .L_22)
.L_22:
        /*005c*/ 	.word	0x00000000
        /*0060*/ 	.short	0x0003
        /*0062*/ 	.short	0x0018
        /*0064*/ 	.byte	0x00, 0xf4, 0x21, 0x00


	//----- nvinfo : EIATTR_KPARAM_INFO
	.align		4
.L_23:
        /*0068*/ 	.byte	0x04, 0x17
        /*006a*/ 	.short	(.L_25 - .L_24)
.L_24:
        /*006c*/ 	.word	0x00000000
        /*0070*/ 	.short	0x0002
        /*0072*/ 	.short	0x0010
        /*0074*/ 	.byte	0x00, 0xf4, 0x21, 0x00


	//----- nvinfo : EIATTR_KPARAM_INFO
	.align		4
.L_25:
        /*0078*/ 	.byte	0x04, 0x17
        /*007a*/ 	.short	(.L_27 - .L_26)
.L_26:
        /*007c*/ 	.word	0x00000000
        /*0080*/ 	.short	0x0001
        /*0082*/ 	.short	0x0008
        /*0084*/ 	.byte	0x00, 0xf4, 0x21, 0x00


	//----- nvinfo : EIATTR_KPARAM_INFO
	.align		4
.L_27:
        /*0088*/ 	.byte	0x04, 0x17
        /*008a*/ 	.short	(.L_29 - .L_28)
.L_28:
        /*008c*/ 	.word	0x00000000
        /*0090*/ 	.short	0x0000
        /*0092*/ 	.short	0x0000
        /*0094*/ 	.byte	0x00, 0xf4, 0x21, 0x00


	//----- nvinfo : EIATTR_SPARSE_MMA_MASK
	.align		4
.L_29:
        /*0098*/ 	.byte	0x03, 0x50
        /*009a*/ 	.short	0x0000


	//----- nvinfo : EIATTR_MAXREG_COUNT
	.align		4
        /*009c*/ 	.byte	0x03, 0x1b
        /*009e*/ 	.short	0x00ff


	//----- nvinfo : EIATTR_EXIT_INSTR_OFFSETS
	.align		4
        /*00a0*/ 	.byte	0x04, 0x1c
        /*00a2*/ 	.short	(.L_31 - .L_30)


	//   ....[0]....
.L_30:
        /*00a4*/ 	.word	0x00000480


	//----- nvinfo : EIATTR_REQNTID
	.align		4
.L_31:
        /*00a8*/ 	.byte	0x04, 0x10
        /*00aa*/ 	.short	(.L_33 - .L_32)
.L_32:
        /*00ac*/ 	.word	0x00000080
        /*00b0*/ 	.word	0x00000001
        /*00b4*/ 	.word	0x00000001


	//----- nvinfo : EIATTR_CBANK_PARAM_SIZE
	.align		4
.L_33:
        /*00b8*/ 	.byte	0x03, 0x19
        /*00ba*/ 	.short	0x0044


	//----- nvinfo : EIATTR_PARAM_CBANK
	.align		4
        /*00bc*/ 	.byte	0x04, 0x0a
        /*00be*/ 	.short	(.L_35 - .L_34)
	.align		4
.L_34:
        /*00c0*/ 	.word	index@(.nv.constant0.triton_poi_fused__native_batch_norm_legit_no_training_cat_relu_16)
        /*00c4*/ 	.short	0x0210
        /*00c6*/ 	.short	0x0044


	//----- nvinfo : EIATTR_SW_WAR
	.align		4
.L_35:
        /*00c8*/ 	.byte	0x04, 0x36
        /*00ca*/ 	.short	(.L_37 - .L_36)
.L_36:
        /*00cc*/ 	.word	0x00000008
.L_37:


//--------------------- .nv.callgraph             --------------------------
	.section	.nv.callgraph,"",@"SHT_CUDA_CALLGRAPH"
	.align	4
	.sectionentsize	8
	.align		4
        /*0000*/ 	.word	0x00000000
	.align		4
        /*0004*/ 	.word	0xffffffff
	.align		4
        /*0008*/ 	.word	0x00000000
	.align		4
        /*000c*/ 	.word	0xfffffffe
	.align		4
        /*0010*/ 	.word	0x00000000
	.align		4
        /*0014*/ 	.word	0xfffffffd
	.align		4
        /*0018*/ 	.word	0x00000000
	.align		4
        /*001c*/ 	.word	0xfffffffc


//--------------------- .nv.constant4             --------------------------
	.section	.nv.constant4,"a",@progbits
	.align	8
	.align		8
.nv.constant4:
        /*0000*/ 	.dword	_$_str
	.align		8
        /*0008*/ 	.dword	_$_str_$_2


//--------------------- .text.triton_poi_fused__native_batch_norm_legit_no_training_cat_relu_16 --------------------------
	.section	.text.triton_poi_fused__native_batch_norm_legit_no_training_cat_relu_16,"ax",@progbits
	.align	128
        .global         triton_poi_fused__native_batch_norm_legit_no_training_cat_relu_16
        .type           triton_poi_fused__native_batch_norm_legit_no_training_cat_relu_16,@function
        .size           triton_poi_fused__native_batch_norm_legit_no_training_cat_relu_16,(.L_x_1 - triton_poi_fused__native_batch_norm_legit_no_training_cat_relu_16)
        .other          triton_poi_fused__native_batch_norm_legit_no_training_cat_relu_16,@"STO_CUDA_ENTRY STV_DEFAULT"
triton_poi_fused__native_batch_norm_legit_no_training_cat_relu_16:
.text.triton_poi_fused__native_batch_norm_legit_no_training_cat_relu_16:
[----:B------:R-:W-:Y:S01]  /*0000*/  LDC R1, c[0x0][0x28] ;  /* 0x00000a00ff017b82 */ /* 0x000fe20000000800 */
[----:B------:R-:W1:Y:S07]  /*0010*/  S2R R0, SR_TID.X ;  /* 0x0000000000007919 */ /* 0x000e6e0000002100 */
[----:B------:R-:W2:Y:S01]  /*0020*/  LDC.64 R8, c[0x0][0x228] ;  /* 0x00008a00ff087b82 */ /* 0x000ea20000000a00 */
[----:B------:R-:W-:Y:S01]  /*0030*/  ULDC.64 UR4, c[0x0][0x208] ;  /* 0x0000820000047ab9 */ /* 0x000fe20000000a00 */
[----:B------:R-:W-:Y:S01]  /*0040*/  ULDC.64 UR6, c[0x0][0x218] ;  /* 0x0000860000067ab9 */ /* 0x000fe20000000a00 */
[----:B------:R-:W3:Y:S05]  /*0050*/  S2R R3, SR_CTAID.X ;  /* 0x0000000000037919 */ /* 0x000eea0000002500 */
[----:B------:R-:W4:Y:S01]  /*0060*/  LDC.64 R6, c[0x0][0x210] ;  /* 0x00008400ff067b82 */ /* 0x000f220000000a00 */
[----:B-1----:R-:W-:-:S05]  /*0070*/  LOP3.LUT R0, R0, 0x7f, RZ, 0xc0, !PT ;  /* 0x0000007f00007812 */ /* 0x002fca00078ec0ff */
[----:B---3--:R-:W-:-:S05]  /*0080*/  IMAD R0, R3, 0x80, R0 ;  /* 0x0000008003007824 */ /* 0x008fca00078e0200 */
[----:B------:R-:W-:-:S04]  /*0090*/  SHF.R.S32.HI R5, RZ, 0x1f, R0 ;  /* 0x0000001fff057819 */ /* 0x000fc80000011400 */
[----:B------:R-:W-:-:S04]  /*00a0*/  LEA.HI R4, R5, R0, RZ, 0x6 ;  /* 0x0000000005047211 */ /* 0x000fc800078f30ff */
[----:B------:R-:W-:-:S04]  /*00b0*/  SHF.R.S32.HI R2, RZ, 0x6, R4 ;  /* 0x00000006ff027819 */ /* 0x000fc80000011404 */
[----:B------:R-:W-:-:S04]  /*00c0*/  LEA.HI R3, R2, R2, RZ, 0x7 ;  /* 0x0000000202037211 */ /* 0x000fc800078f38ff */
[----:B------:R-:W-:-:S05]  /*00d0*/  LOP3.LUT R3, R3, 0xffffff80, RZ, 0xc0, !PT ;  /* 0xffffff8003037812 */ /* 0x000fca00078ec0ff */
[----:B------:R-:W-:-:S04]  /*00e0*/  IMAD.IADD R2, R2, 0x1, -R3 ;  /* 0x0000000102027824 */ /* 0x000fc800078e0a03 */
[----:B--2---:R-:W-:-:S05]  /*00f0*/  IMAD.WIDE R8, R2, 0x4, R8 ;  /* 0x0000000402087825 */ /* 0x004fca00078e0208 */
[----:B------:R1:W2:Y:S01]  /*0100*/  LDG.E.EL R3, desc[UR4][R8.64] ;  /* 0x0000000408037981 */ /* 0x0002a2000c2e1900 */
[----:B------:R-:W-:Y:S01]  /*0110*/  LEA.HI R10, R5, R0, RZ, 0xd ;  /* 0x00000000050a7211 */ /* 0x000fe200078f68ff */
[----:B------:R-:W-:Y:S01]  /*0120*/  IMAD.SHL.U32 R15, R2, 0x40, RZ ;  /* 0x00000040020f7824 */ /* 0x000fe200078e00ff */
[----:B------:R-:W-:Y:S02]  /*0130*/  LOP3.LUT R5, R4, 0xffffffc0, RZ, 0xc0, !PT ;  /* 0xffffffc004057812 */ /* 0x000fe400078ec0ff */
[----:B------:R-:W-:Y:S02]  /*0140*/  SHF.R.S32.HI R11, RZ, 0xd, R10 ;  /* 0x0000000dff0b7819 */ /* 0x000fe4000001140a */
[----:B------:R-:W-:Y:S01]  /*0150*/  LOP3.LUT R13, R10, 0xffffe000, RZ, 0xc0, !PT ;  /* 0xffffe0000a0d7812 */ /* 0x000fe200078ec0ff */
[----:B------:R-:W-:Y:S01]  /*0160*/  IMAD.IADD R10, R0, 0x1, -R5 ;  /* 0x00000001000a7824 */ /* 0x000fe200078e0a05 */
[----:B------:R-:W-:Y:S01]  /*0170*/  ISETP.GE.AND P0, PT, R2, 0x74, PT ;  /* 0x000000740200780c */ /* 0x000fe20003f06270 */
[----:B------:R-:W-:Y:S01]  /*0180*/  IMAD R14, R11, 0x300, RZ ;  /* 0x000003000b0e7824 */ /* 0x000fe200078e02ff */
[----:B------:R-:W3:Y:S01]  /*0190*/  LDC.64 R4, c[0x0][0x220] ;  /* 0x00008800ff047b82 */ /* 0x000ee20000000a00 */
[----:B------:R-:W-:-:S03]  /*01a0*/  IMAD.IADD R12, R0, 0x1, -R13 ;  /* 0x00000001000c7824 */ /* 0x000fc600078e0a0d */
[----:B------:R-:W-:Y:S01]  /*01b0*/  IADD3 R16, P1, P2, R15, R10, R14 ;  /* 0x0000000a0f107210 */ /* 0x000fe20007a3e00e */
[----:B------:R-:W-:Y:S01]  /*01c0*/  IMAD R13, R11, 0x1d00, R12 ;  /* 0x00001d000b0d7824 */ /* 0x000fe200078e020c */
[----:B-1----:R-:W-:Y:S02]  /*01d0*/  SHF.R.S32.HI R8, RZ, 0x1f, R14 ;  /* 0x0000001fff087819 */ /* 0x002fe4000001140e */
[----:B------:R-:W-:Y:S01]  /*01e0*/  SHF.R.S32.HI R10, RZ, 0x1f, R10 ;  /* 0x0000001fff0a7819 */ /* 0x000fe2000001140a */
[----:B----4-:R-:W-:Y:S01]  /*01f0*/  IMAD.WIDE R12, R13, 0x4, R6 ;  /* 0x000000040d0c7825 */ /* 0x010fe200078e0206 */
[----:B------:R-:W-:Y:S02]  /*0200*/  SHF.R.S32.HI R15, RZ, 0x1f, R15 ;  /* 0x0000001fff0f7819 */ /* 0x000fe4000001140f */
[----:B------:R-:W-:Y:S02]  /*0210*/  CS2R R6, SRZ ;  /* 0x0000000000067805 */ /* 0x000fe4000001ff00 */
[----:B------:R-:W-:-:S02]  /*0220*/  IADD3.X R15, R15, R10, R8, P1, P2 ;  /* 0x0000000a0f0f7210 */ /* 0x000fc40000fe4408 */
[----:B------:R-:W1:Y:S01]  /*0230*/  LDC.64 R10, c[0x0][0x230] ;  /* 0x00008c00ff0a7b82 */ /* 0x000e620000000a00 */
[----:B------:R-:W-:Y:S01]  /*0240*/  ISETP.GT.AND P1, PT, R2, 0x73, PT ;  /* 0x000000730200780c */ /* 0x000fe20003f24270 */
[----:B------:R-:W4:Y:S01]  /*0250*/  @!P0 LDG.E R7, desc[UR4][R12.64] ;  /* 0x000000040c078981 */ /* 0x000f22000c1e1900 */
[----:B------:R-:W-:-:S04]  /*0260*/  LEA R14, P2, R16, UR6, 0x2 ;  /* 0x00000006100e7c11 */ /* 0x000fc8000f8410ff */
[----:B------:R-:W-:Y:S01]  /*0270*/  LEA.HI.X R15, R16, UR7, R15, 0x2, P2 ;  /* 0x00000007100f7c11 */ /* 0x000fe200090f140f */
[----:B------:R-:W5:Y:S01]  /*0280*/  LDC.64 R8, c[0x0][0x238] ;  /* 0x00008e00ff087b82 */ /* 0x000f620000000a00 */
[----:B---3--:R-:W-:-:S05]  /*0290*/  IMAD.WIDE R4, R2, 0x4, R4 ;  /* 0x0000000402047825 */ /* 0x008fca00078e0204 */
[----:B------:R-:W3:Y:S04]  /*02a0*/  @P1 LDG.E R6, desc[UR4][R14.64+-0x7400] ;  /* 0xff8c00040e061981 */ /* 0x000ee8000c1e1900 */
[----:B------:R1:W3:Y:S02]  /*02b0*/  LDG.E.EL R16, desc[UR4][R4.64] ;  /* 0x0000000404107981 */ /* 0x0002e4000c2e1900 */
[C---:B-1----:R-:W-:Y:S01]  /*02c0*/  IMAD.WIDE R10, R2.reuse, 0x4, R10 ;  /* 0x00000004020a7825 */ /* 0x042fe200078e020a */
[----:B0-----:R-:W0:Y:S05]  /*02d0*/  LDC.64 R4, c[0x0][0x240] ;  /* 0x00009000ff047b82 */ /* 0x001e2a0000000a00 */
[----:B------:R1:W3:Y:S01]  /*02e0*/  LDG.E.EL R10, desc[UR4][R10.64] ;  /* 0x000000040a0a7981 */ /* 0x0002e2000c2e1900 */
[----:B-----5:R-:W-:-:S06]  /*02f0*/  IMAD.WIDE R8, R2, 0x4, R8 ;  /* 0x0000000402087825 */ /* 0x020fcc00078e0208 */
[----:B------:R-:W5:Y:S01]  /*0300*/  LDG.E.EL R9, desc[UR4][R8.64] ;  /* 0x0000000408097981 */ /* 0x000f62000c2e1900 */
[----:B------:R-:W-:Y:S02]  /*0310*/  IMAD.MOV.U32 R2, RZ, RZ, 0x3e800000 ;  /* 0x3e800000ff027424 */ /* 0x000fe400078e00ff */
[----:B0-----:R-:W-:-:S04]  /*0320*/  IMAD.WIDE R4, R0, 0x4, R4 ;  /* 0x0000000400047825 */ /* 0x001fc800078e0204 */
[----:B--2---:R-:W-:-:S04]  /*0330*/  FADD R17, R3, 9.9999997473787516356e-06 ;  /* 0x3727c5ac03117421 */ /* 0x004fc80000000000 */
[----:B------:R-:W0:Y:S02]  /*0340*/  MUFU.SQRT R18, R17 ;  /* 0x0000001100127308 */ /* 0x000e240000002000 */
[C---:B0-----:R-:W-:Y:S02]  /*0350*/  FSETP.GT.AND P2, PT, R18.reuse, 8.50705917302346158658e+37, PT ;  /* 0x7e8000001200780b */ /* 0x041fe40003f44000 */
[----:B------:R-:W-:-:S11]  /*0360*/  FSETP.GEU.AND P3, PT, R18, 1.175494350822287508e-38, PT ;  /* 0x008000001200780b */ /* 0x000fd60003f6e000 */
[----:B------:R-:W-:-:S04]  /*0370*/  @P2 FMUL R18, R18, 0.25 ;  /* 0x3e80000012122820 */ /* 0x000fc80000400000 */
[----:B------:R-:W-:-:S06]  /*0380*/  @!P3 FMUL R18, R18, 16777216 ;  /* 0x4b8000001212b820 */ /* 0x000fcc0000400000 */
[----:B------:R-:W0:Y:S01]  /*0390*/  MUFU.RCP R18, R18 ;  /* 0x0000001200127308 */ /* 0x000e220000001000 */
[----:B-1----:R-:W-:Y:S02]  /*03a0*/  FSEL R11, R2, 1, P2 ;  /* 0x3f800000020b7808 */ /* 0x002fe40001000000 */
[----:B------:R-:W1:Y:S01]  /*03b0*/  LDC.64 R2, c[0x0][0x248] ;  /* 0x00009200ff027b82 */ /* 0x000e620000000a00 */
[----:B----4-:R-:W-:Y:S02]  /*03c0*/  SEL R7, R7, RZ, !P0 ;  /* 0x000000ff07077207 */ /* 0x010fe40004000000 */
[----:B---3--:R-:W-:Y:S01]  /*03d0*/  @P0 SEL R7, R6, RZ, P1 ;  /* 0x000000ff06070207 */ /* 0x008fe20000800000 */
[----:B------:R-:W-:-:S04]  /*03e0*/  @!P3 FMUL R11, R11, 16777216 ;  /* 0x4b8000000b0bb820 */ /* 0x000fc80000400000 */
[----:B------:R-:W-:Y:S01]  /*03f0*/  FADD R16, -R16, R7 ;  /* 0x0000000710107221 */ /* 0x000fe20000000100 */
[----:B0-----:R-:W-:-:S04]  /*0400*/  FMUL R11, R18, R11 ;  /* 0x0000000b120b7220 */ /* 0x001fc80000400000 */
[----:B------:R-:W-:-:S04]  /*0410*/  FMUL R11, R16, R11 ;  /* 0x0000000b100b7220 */ /* 0x000fc80000400000 */
[----:B-----5:R-:W-:-:S05]  /*0420*/  FFMA R9, R10, R11, R9 ;  /* 0x0000000b0a097223 */ /* 0x020fca0000000009 */
[----:B------:R-:W-:Y:S01]  /*0430*/  FSETP.GEU.AND P0, PT, R9, RZ, PT ;  /* 0x000000ff0900720b */ /* 0x000fe20003f0e000 */
[----:B-1----:R-:W-:-:S03]  /*0440*/  IMAD.WIDE R2, R0, 0x4, R2 ;  /* 0x0000000400027825 */ /* 0x002fc600078e0202 */
[----:B------:R-:W-:Y:S01]  /*0450*/  FSEL R9, R9, RZ, P0 ;  /* 0x000000ff09097208 */ /* 0x000fe20000000000 */
[----:B------:R-:W-:Y:S04]  /*0460*/  STG.E desc[UR4][R4.64], R7 ;  /* 0x0000000704007986 */ /* 0x000fe8000c101904 */
[----:B------:R-:W-:Y:S01]  /*0470*/  STG.E desc[UR4][R2.64], R9 ;  /* 0x0000000902007986 */ /* 0x000fe2000c101904 */
[----:B------:R-:W-:Y:S05]  /*0480*/  EXIT ;  /* 0x000000000000794d */ /* 0x000fea0003800000 */
.L_x_0:
[----:B------:R-:W-:-:S00]  /*0490*/  BRA `(.L_x_0) ;  /* 0xfffffffc00fc7947 */ /* 0x000fc0000383ffff */
[----:B------:R-:W-:-:S00]  /*04a0*/  NOP ;  /* 0x0000000000007918 */ /* 0x000fc00000000000 */
        /* <DEDUP_REMOVED lines=13> */
.L_x_1:


//--------------------- .nv.global.init           --------------------------
	.section	.nv.global.init,"aw",@progbits
.nv.global.init:
	.type		_$_str,@object
	.size		_$_str,(_$_str_$_2 - _$_str)
_$_str:
        /*0000*/ 	.byte	0x5f, 0x5f, 0x43, 0x55, 0x44, 0x41, 0x5f, 0x46, 0x54, 0x5a, 0x00
	.type		_$_str_$_2,@object
	.size		_$_str_$_2,(.L_1 - _$_str_$_2)
_$_str_$_2:
        /*000b*/ 	.byte	0x5f, 0x5f, 0x43, 0x55, 0x44, 0x41, 0x5f, 0x50, 0x52, 0x45, 0x43, 0x5f, 0x53, 0x51, 0x52, 0x54
        /*001b*/ 	.byte	0x00
.L_1:


//--------------------- .nv.constant0.triton_poi_fused__native_batch_norm_legit_no_training_cat_relu_16 --------------------------
	.section	.nv.constant0.triton_poi_fused__native_batch_norm_legit_no_training_cat_relu_16,"a",@progbits
	.sectionflags	@""
	.align	4
.nv.constant0.triton_poi_fused__native_batch_norm_legit_no_training_cat_relu_16:
	.zero		596
